	.headerflags	@"EF_CUDA_TEXMODE_UNIFIED EF_CUDA_64BIT_ADDRESS EF_CUDA_ACCELERATORS EF_CUDA_SM90 EF_CUDA_VIRTUAL_SM(EF_CUDA_SM90)"
	.elftype	@"ET_EXEC"


//--------------------- .nv.info                  --------------------------
	.section	.nv.info,"",@"SHT_CUDA_INFO"
	.align	4


	//----- nvinfo : EIATTR_REGCOUNT
	.align		4
        /*0000*/ 	.byte	0x04, 0x2f
        /*0002*/ 	.short	(.L_3 - .L_2)
	.align		4
.L_2:
        /*0004*/ 	.word	index@(triton_poi_fused__native_batch_norm_legit_no_training_convolution_8)
        /*0008*/ 	.word	0x0000001a


	//----- nvinfo : EIATTR_MIN_STACK_SIZE
	.align		4
.L_3:
        /*000c*/ 	.byte	0x04, 0x12
        /*000e*/ 	.short	(.L_5 - .L_4)
	.align		4
.L_4:
        /*0010*/ 	.word	index@(triton_poi_fused__native_batch_norm_legit_no_training_convolution_8)
        /*0014*/ 	.word	0x00000000


	//----- nvinfo : EIATTR_FRAME_SIZE
	.align		4
.L_5:
        /*0018*/ 	.byte	0x04, 0x11
        /*001a*/ 	.short	(.L_7 - .L_6)
	.align		4
.L_6:
        /*001c*/ 	.word	index@(triton_poi_fused__native_batch_norm_legit_no_training_convolution_8)
        /*0020*/ 	.word	0x00000000


	//----- nvinfo : EIATTR_MIN_STACK_SIZE
	.align		4
.L_7:
        /*0024*/ 	.byte	0x04, 0x12
        /*0026*/ 	.short	(.L_9 - .L_8)
	.align		4
.L_8:
        /*0028*/ 	.word	index@(triton_poi_fused__native_batch_norm_legit_no_training_convolution_8)
        /*002c*/ 	.word	0x00000000
.L_9:


//--------------------- .nv.info.triton_poi_fused__native_batch_norm_legit_no_training_convolution_8 --------------------------
	.section	.nv.info.triton_poi_fused__native_batch_norm_legit_no_training_convolution_8,"",@"SHT_CUDA_INFO"
	.sectionflags	@""
	.align	4


	//----- nvinfo : EIATTR_CUDA_API_VERSION
	.align		4
        /*0000*/ 	.byte	0x04, 0x37
        /*0002*/ 	.short	(.L_11 - .L_10)
.L_10:
        /*0004*/ 	.word	0x0000007c


	//----- nvinfo : EIATTR_KPARAM_INFO
	.align		4
.L_11:
        /*0008*/ 	.byte	0x04, 0x17
        /*000a*/ 	.short	(.L_13 - .L_12)
.L_12:
        /*000c*/ 	.word	0x00000000
        /*0010*/ 	.short	0x0007
        /*0012*/ 	.short	0x0038
        /*0014*/ 	.byte	0x00, 0xf0, 0x11, 0x00


	//----- nvinfo : EIATTR_KPARAM_INFO
	.align		4
.L_13:
        /*0018*/ 	.byte	0x04, 0x17
        /*001a*/ 	.short	(.L_15 - .L_14)
.L_14:
        /*001c*/ 	.word	0x00000000
        /*0020*/ 	.short	0x0006
        /*0022*/ 	.short	0x0030
        /*0024*/ 	.byte	0x00, 0xf4, 0x21, 0x00


	//----- nvinfo : EIATTR_KPARAM_INFO
	.align		4
.L_15:
        /*0028*/ 	.byte	0x04, 0x17
        /*002a*/ 	.short	(.L_17 - .L_16)
.L_16:
        /*002c*/ 	.word	0x00000000
        /*0030*/ 	.short	0x0005
        /*0032*/ 	.short	0x0028
        /*0034*/ 	.byte	0x00, 0xf4, 0x21, 0x00


	//----- nvinfo : EIATTR_KPARAM_INFO
	.align		4
.L_17:
        /*0038*/ 	.byte	0x04, 0x17
        /*003a*/ 	.short	(.L_19 - .L_18)
.L_18:
        /*003c*/ 	.word	0x00000000
        /*0040*/ 	.short	0x0004
        /*0042*/ 	.short	0x0020
        /*0044*/ 	.byte	0x00, 0xf4, 0x21, 0x00


	//----- nvinfo : EIATTR_KPARAM_INFO
	.align		4
.L_19:
        /*0048*/ 	.byte	0x04, 0x17
        /*004a*/ 	.short	(.L_21 - .L_20)
.L_20:
        /*004c*/ 	.word	0x00000000
        /*0050*/ 	.short	0x0003
        /*0052*/ 	.short	0x0018
        /*0054*/ 	.byte	0x00, 0xf4, 0x21, 0x00


	//----- nvinfo : EIATTR_KPARAM_INFO
	.align		4
.L_21:
        /*0058*/ 	.byte	0x04, 0x17
        /*005a*/ 	.short	(.L_23 - .L_22)
.L_22:
        /*005c*/ 	.word	0x00000000
        /*0060*/ 	.short	0x0002
        /*0062*/ 	.short	0x0010
        /*0064*/ 	.byte	0x00, 0xf4, 0x21, 0x00


	//----- nvinfo : EIATTR_KPARAM_INFO
	.align		4
.L_23:
        /*0068*/ 	.byte	0x04, 0x17
        /*006a*/ 	.short	(.L_25 - .L_24)
.L_24:
        /*006c*/ 	.word	0x00000000
        /*0070*/ 	.short	0x0001
        /*0072*/ 	.short	0x0008
        /*0074*/ 	.byte	0x00, 0xf4, 0x21, 0x00


	//----- nvinfo : EIATTR_KPARAM_INFO
	.align		4
.L_25:
        /*0078*/ 	.byte	0x04, 0x17
        /*007a*/ 	.short	(.L_27 - .L_26)
.L_26:
        /*007c*/ 	.word	0x00000000
        /*0080*/ 	.short	0x0000
        /*0082*/ 	.short	0x0000
        /*0084*/ 	.byte	0x00, 0xf4, 0x21, 0x00


	//----- nvinfo : EIATTR_SPARSE_MMA_MASK
	.align		4
.L_27:
        /*0088*/ 	.byte	0x03, 0x50
        /*008a*/ 	.short	0x0000


	//----- nvinfo : EIATTR_MAXREG_COUNT
	.align		4
        /*008c*/ 	.byte	0x03, 0x1b
        /*008e*/ 	.short	0x00ff


	//----- nvinfo : EIATTR_EXIT_INSTR_OFFSETS
	.align		4
        /*0090*/ 	.byte	0x04, 0x1c
        /*0092*/ 	.short	(.L_29 - .L_28)


	//   ....[0]....
.L_28:
        /*0094*/ 	.word	0x000004d0


	//   ....[1]....
        /*0098*/ 	.word	0x000004f0


	//----- nvinfo : EIATTR_REQNTID
	.align		4
.L_29:
        /*009c*/ 	.byte	0x04, 0x10
        /*009e*/ 	.short	(.L_31 - .L_30)
.L_30:
        /*00a0*/ 	.word	0x00000080
        /*00a4*/ 	.word	0x00000001
        /*00a8*/ 	.word	0x00000001


	//----- nvinfo : EIATTR_CBANK_PARAM_SIZE
	.align		4
.L_31:
        /*00ac*/ 	.byte	0x03, 0x19
        /*00ae*/ 	.short	0x003c


	//----- nvinfo : EIATTR_PARAM_CBANK
	.align		4
        /*00b0*/ 	.byte	0x04, 0x0a
        /*00b2*/ 	.short	(.L_33 - .L_32)
	.align		4
.L_32:
        /*00b4*/ 	.word	index@(.nv.constant0.triton_poi_fused__native_batch_norm_legit_no_training_convolution_8)
        /*00b8*/ 	.short	0x0210
        /*00ba*/ 	.short	0x003c


	//----- nvinfo : EIATTR_SW_WAR
	.align		4
.L_33:
        /*00bc*/ 	.byte	0x04, 0x36
        /*00be*/ 	.short	(.L_35 - .L_34)
.L_34:
        /*00c0*/ 	.word	0x00000008
.L_35:


//--------------------- .nv.callgraph             --------------------------
	.section	.nv.callgraph,"",@"SHT_CUDA_CALLGRAPH"
	.align	4
	.sectionentsize	8
	.align		4
        /*0000*/ 	.word	0x00000000
	.align		4
        /*0004*/ 	.word	0xffffffff
	.align		4
        /*0008*/ 	.word	0x00000000
	.align		4
        /*000c*/ 	.word	0xfffffffe
	.align		4
        /*0010*/ 	.word	0x00000000
	.align		4
        /*0014*/ 	.word	0xfffffffd
	.align		4
        /*0018*/ 	.word	0x00000000
	.align		4
        /*001c*/ 	.word	0xfffffffc


//--------------------- .nv.constant4             --------------------------
	.section	.nv.constant4,"a",@progbits
	.align	8
	.align		8
.nv.constant4:
        /*0000*/ 	.dword	_$_str
	.align		8
        /*0008*/ 	.dword	_$_str_$_2


//--------------------- .text.triton_poi_fused__native_batch_norm_legit_no_training_convolution_8 --------------------------
	.section	.text.triton_poi_fused__native_batch_norm_legit_no_training_convolution_8,"ax",@progbits
	.align	128
        .global         triton_poi_fused__native_batch_norm_legit_no_training_convolution_8
        .type           triton_poi_fused__native_batch_norm_legit_no_training_convolution_8,@function
        .size           triton_poi_fused__native_batch_norm_legit_no_training_convolution_8,(.L_x_1 - triton_poi_fused__native_batch_norm_legit_no_training_convolution_8)
        .other          triton_poi_fused__native_batch_norm_legit_no_training_convolution_8,@"STO_CUDA_ENTRY STV_DEFAULT"
triton_poi_fused__native_batch_norm_legit_no_training_convolution_8:
.text.triton_poi_fused__native_batch_norm_legit_no_training_convolution_8:
[----:B------:R-:W0:Y:S01]  /*0000*/  LDC R1, c[0x0][0x28] ;  /* 0x00000a00ff017b82 */ /* 0x000e220000000800 */
[----:B------:R-:W1:Y:S01]  /*0010*/  S2R R0, SR_TID.X ;  /* 0x0000000000007919 */ /* 0x000e620000002100 */
[----:B------:R-:W-:Y:S01]  /*0020*/  CS2R R16, SRZ ;  /* 0x0000000000107805 */ /* 0x000fe2000001ff00 */
[----:B------:R-:W-:-:S05]  /*0030*/  ULDC.64 UR4, c[0x0][0x208] ;  /* 0x0000820000047ab9 */ /* 0x000fca0000000a00 */
[----:B------:R-:W2:Y:S01]  /*0040*/  LDC.64 R14, c[0x0][0x218] ;  /* 0x00008600ff0e7b82 */ /* 0x000ea20000000a00 */
[----:B------:R-:W3:Y:S07]  /*0050*/  S2R R5, SR_CTAID.X ;  /* 0x0000000000057919 */ /* 0x000eee0000002500 */
[----:B------:R-:W4:Y:S08]  /*0060*/  LDC.64 R22, c[0x0][0x210] ;  /* 0x00008400ff167b82 */ /* 0x000f300000000a00 */
[----:B------:R-:W5:Y:S08]  /*0070*/  LDC.64 R20, c[0x0][0x220] ;  /* 0x00008800ff147b82 */ /* 0x000f700000000a00 */
[----:B------:R-:W2:Y:S01]  /*0080*/  LDC.64 R8, c[0x0][0x230] ;  /* 0x00008c00ff087b82 */ /* 0x000ea20000000a00 */
[----:B-1----:R-:W-:-:S07]  /*0090*/  SHF.L.U32 R0, R0, 0x1, RZ ;  /* 0x0000000100007819 */ /* 0x002fce00000006ff */
[----:B------:R-:W1:Y:S01]  /*00a0*/  LDC.64 R6, c[0x0][0x238] ;  /* 0x00008e00ff067b82 */ /* 0x000e620000000a00 */
[----:B---3--:R-:W-:Y:S02]  /*00b0*/  SHF.R.S32.HI R3, RZ, 0x17, R5 ;  /* 0x00000017ff037819 */ /* 0x008fe40000011405 */
[----:B------:R-:W-:Y:S02]  /*00c0*/  LOP3.LUT R0, R0, 0xfe, RZ, 0xc0, !PT ;  /* 0x000000fe00007812 */ /* 0x000fe400078ec0ff */
[----:B------:R-:W-:Y:S02]  /*00d0*/  SGXT R3, R3, 0x1 ;  /* 0x000000010303781a */ /* 0x000fe40000000200 */
[----:B------:R-:W-:Y:S02]  /*00e0*/  LEA R0, R5, R0, 0x8 ;  /* 0x0000000005007211 */ /* 0x000fe400078e40ff */
[----:B------:R-:W3:Y:S02]  /*00f0*/  LDC.64 R4, c[0x0][0x228] ;  /* 0x00008a00ff047b82 */ /* 0x000ee40000000a00 */
[----:B------:R-:W-:-:S02]  /*0100*/  LEA.HI R3, R3, R0, RZ, 0x2 ;  /* 0x0000000003037211 */ /* 0x000fc400078f10ff */
[----:B------:R-:W-:Y:S02]  /*0110*/  ISETP.GE.AND P4, PT, R0, 0x2800, PT ;  /* 0x000028000000780c */ /* 0x000fe40003f86270 */
[--C-:B------:R-:W-:Y:S02]  /*0120*/  SHF.R.S32.HI R19, RZ, 0x2, R3.reuse ;  /* 0x00000002ff137819 */ /* 0x100fe40000011403 */
[----:B------:R-:W-:-:S04]  /*0130*/  SHF.R.S32.HI R2, RZ, 0x1f, R3 ;  /* 0x0000001fff027819 */ /* 0x000fc80000011403 */
[----:B------:R-:W-:-:S04]  /*0140*/  LEA.HI R2, R2, R19, RZ, 0x6 ;  /* 0x0000001302027211 */ /* 0x000fc800078f30ff */
[----:B------:R-:W-:-:S04]  /*0150*/  LOP3.LUT R2, R2, 0xffffffc0, RZ, 0xc0, !PT ;  /* 0xffffffc002027812 */ /* 0x000fc800078ec0ff */
[----:B------:R-:W-:-:S05]  /*0160*/  IADD3 R19, R19, -R2, RZ ;  /* 0x8000000213137210 */ /* 0x000fca0007ffe0ff */
[----:B---3--:R-:W-:-:S05]  /*0170*/  IMAD.WIDE R4, R19, 0x4, R4 ;  /* 0x0000000413047825 */ /* 0x008fca00078e0204 */
[----:B------:R-:W3:Y:S04]  /*0180*/  @!P4 LDG.E.EL R16, desc[UR4][R4.64] ;  /* 0x000000040410c981 */ /* 0x000ee8000c2e1900 */
[----:B------:R4:W3:Y:S01]  /*0190*/  @!P4 LDG.E.EL R17, desc[UR4][R4.64] ;  /* 0x000000040411c981 */ /* 0x0008e2000c2e1900 */
[----:B------:R-:W-:Y:S02]  /*01a0*/  CS2R R12, SRZ ;  /* 0x00000000000c7805 */ /* 0x000fe4000001ff00 */
[----:B------:R-:W-:Y:S02]  /*01b0*/  CS2R R10, SRZ ;  /* 0x00000000000a7805 */ /* 0x000fe4000001ff00 */
[----:B------:R-:W-:Y:S01]  /*01c0*/  CS2R R2, SRZ ;  /* 0x0000000000027805 */ /* 0x000fe2000001ff00 */
[----:B--2---:R-:W-:-:S05]  /*01d0*/  IMAD.WIDE R14, R19, 0x4, R14 ;  /* 0x00000004130e7825 */ /* 0x004fca00078e020e */
[----:B------:R-:W2:Y:S01]  /*01e0*/  @!P4 LDG.E.EL R13, desc[UR4][R14.64] ;  /* 0x000000040e0dc981 */ /* 0x000ea2000c2e1900 */
[----:B----4-:R-:W-:-:S03]  /*01f0*/  IMAD.WIDE R4, R0, 0x4, R22 ;  /* 0x0000000400047825 */ /* 0x010fc600078e0216 */
[----:B------:R-:W4:Y:S01]  /*0200*/  @!P4 LDG.E.EL R10, desc[UR4][R14.64] ;  /* 0x000000040e0ac981 */ /* 0x000f22000c2e1900 */
[----:B-----5:R-:W-:-:S03]  /*0210*/  IMAD.WIDE R22, R19, 0x4, R20 ;  /* 0x0000000413167825 */ /* 0x020fc600078e0214 */
[----:B------:R-:W2:Y:S01]  /*0220*/  @!P4 LDG.E.64 R2, desc[UR4][R4.64] ;  /* 0x000000040402c981 */ /* 0x000ea2000c1e1b00 */
[C---:B0-----:R-:W-:Y:S01]  /*0230*/  IMAD.WIDE R8, R19.reuse, 0x4, R8 ;  /* 0x0000000413087825 */ /* 0x041fe200078e0208 */
[----:B------:R-:W-:Y:S02]  /*0240*/  CS2R R20, SRZ ;  /* 0x0000000000147805 */ /* 0x000fe4000001ff00 */
[----:B------:R-:W5:Y:S01]  /*0250*/  @!P4 LDG.E.EL R11, desc[UR4][R22.64] ;  /* 0x00000004160bc981 */ /* 0x000f62000c2e1900 */
[----:B-1----:R-:W-:Y:S01]  /*0260*/  IMAD.WIDE R6, R19, 0x4, R6 ;  /* 0x0000000413067825 */ /* 0x002fe200078e0206 */
[----:B------:R-:W-:Y:S02]  /*0270*/  CS2R R18, SRZ ;  /* 0x0000000000127805 */ /* 0x000fe4000001ff00 */
[----:B------:R-:W2:Y:S04]  /*0280*/  @!P4 LDG.E.EL R12, desc[UR4][R22.64] ;  /* 0x00000004160cc981 */ /* 0x000ea8000c2e1900 */
[----:B------:R-:W2:Y:S04]  /*0290*/  @!P4 LDG.E.EL R21, desc[UR4][R8.64] ;  /* 0x000000040815c981 */ /* 0x000ea8000c2e1900 */
[----:B------:R0:W2:Y:S04]  /*02a0*/  @!P4 LDG.E.EL R20, desc[UR4][R8.64] ;  /* 0x000000040814c981 */ /* 0x0000a8000c2e1900 */
[----:B------:R-:W2:Y:S04]  /*02b0*/  @!P4 LDG.E.EL R18, desc[UR4][R6.64] ;  /* 0x000000040612c981 */ /* 0x000ea8000c2e1900 */
[----:B------:R1:W2:Y:S01]  /*02c0*/  @!P4 LDG.E.EL R19, desc[UR4][R6.64] ;  /* 0x000000040613c981 */ /* 0x0002a2000c2e1900 */
[----:B0-----:R-:W-:Y:S01]  /*02d0*/  HFMA2.MMA R8, -RZ, RZ, 1.625, 0 ;  /* 0x3e800000ff087435 */ /* 0x001fe200000001ff */
[----:B-1----:R-:W0:Y:S02]  /*02e0*/  LDC.64 R6, c[0x0][0x240] ;  /* 0x00009000ff067b82 */ /* 0x002e240000000a00 */
[----:B0-----:R-:W-:-:S04]  /*02f0*/  IMAD.WIDE R6, R0, 0x4, R6 ;  /* 0x0000000400067825 */ /* 0x001fc800078e0206 */
[----:B---3--:R-:W-:Y:S01]  /*0300*/  FADD R16, R16, 9.9999997473787516356e-06 ;  /* 0x3727c5ac10107421 */ /* 0x008fe20000000000 */
[----:B------:R-:W-:-:S03]  /*0310*/  FADD R17, R17, 9.9999997473787516356e-06 ;  /* 0x3727c5ac11117421 */ /* 0x000fc60000000000 */
[----:B------:R-:W0:Y:S08]  /*0320*/  MUFU.SQRT R14, R16 ;  /* 0x00000010000e7308 */ /* 0x000e300000002000 */
[----:B------:R-:W1:Y:S01]  /*0330*/  MUFU.SQRT R15, R17 ;  /* 0x00000011000f7308 */ /* 0x000e620000002000 */
[C---:B0-----:R-:W-:Y:S02]  /*0340*/  FSETP.GT.AND P0, PT, R14.reuse, 8.50705917302346158658e+37, PT ;  /* 0x7e8000000e00780b */ /* 0x041fe40003f04000 */
[----:B------:R-:W-:-:S02]  /*0350*/  FSETP.GEU.AND P2, PT, R14, 1.175494350822287508e-38, PT ;  /* 0x008000000e00780b */ /* 0x000fc40003f4e000 */
[C---:B-1----:R-:W-:Y:S02]  /*0360*/  FSETP.GT.AND P1, PT, R15.reuse, 8.50705917302346158658e+37, PT ;  /* 0x7e8000000f00780b */ /* 0x042fe40003f24000 */
[----:B------:R-:W-:-:S07]  /*0370*/  FSETP.GEU.AND P3, PT, R15, 1.175494350822287508e-38, PT ;  /* 0x008000000f00780b */ /* 0x000fce0003f6e000 */
[----:B------:R-:W-:-:S04]  /*0380*/  @P0 FMUL R14, R14, 0.25 ;  /* 0x3e8000000e0e0820 */ /* 0x000fc80000400000 */
[----:B------:R-:W-:Y:S01]  /*0390*/  @!P2 FMUL R14, R14, 16777216 ;  /* 0x4b8000000e0ea820 */ /* 0x000fe20000400000 */
[----:B------:R-:W-:-:S04]  /*03a0*/  @P1 FMUL R15, R15, 0.25 ;  /* 0x3e8000000f0f1820 */ /* 0x000fc80000400000 */
[----:B------:R-:W-:Y:S01]  /*03b0*/  @!P3 FMUL R15, R15, 16777216 ;  /* 0x4b8000000f0fb820 */ /* 0x000fe20000400000 */
[----:B------:R-:W0:Y:S01]  /*03c0*/  MUFU.RCP R14, R14 ;  /* 0x0000000e000e7308 */ /* 0x000e220000001000 */
[----:B------:R-:W-:-:S07]  /*03d0*/  FSEL R9, R8, 1, P0 ;  /* 0x3f80000008097808 */ /* 0x000fce0000000000 */
[----:B------:R-:W1:Y:S01]  /*03e0*/  MUFU.RCP R15, R15 ;  /* 0x0000000f000f7308 */ /* 0x000e620000001000 */
[----:B------:R-:W-:Y:S01]  /*03f0*/  FSEL R8, R8, 1, P1 ;  /* 0x3f80000008087808 */ /* 0x000fe20000800000 */
[----:B------:R-:W-:Y:S01]  /*0400*/  @!P2 FMUL R9, R9, 16777216 ;  /* 0x4b8000000909a820 */ /* 0x000fe20000400000 */
[----:B--2---:R-:W-:Y:S01]  /*0410*/  FADD R2, R13, R2 ;  /* 0x000000020d027221 */ /* 0x004fe20000000000 */
[----:B----4-:R-:W-:Y:S02]  /*0420*/  FADD R3, R10, R3 ;  /* 0x000000030a037221 */ /* 0x010fe40000000000 */
[----:B------:R-:W-:Y:S01]  /*0430*/  @!P3 FMUL R8, R8, 16777216 ;  /* 0x4b8000000808b820 */ /* 0x000fe20000400000 */
[----:B0-----:R-:W-:Y:S01]  /*0440*/  FMUL R14, R14, R9 ;  /* 0x000000090e0e7220 */ /* 0x001fe20000400000 */
[----:B-----5:R-:W-:Y:S01]  /*0450*/  FADD R11, R2, -R11 ;  /* 0x8000000b020b7221 */ /* 0x020fe20000000000 */
[----:B------:R-:W-:Y:S01]  /*0460*/  FADD R12, R3, -R12 ;  /* 0x8000000c030c7221 */ /* 0x000fe20000000000 */
[----:B------:R0:W-:Y:S01]  /*0470*/  @!P4 STG.E.64 desc[UR4][R4.64], R2 ;  /* 0x000000020400c986 */ /* 0x0001e2000c101b04 */
[----:B-1----:R-:W-:Y:S01]  /*0480*/  FMUL R9, R15, R8 ;  /* 0x000000080f097220 */ /* 0x002fe20000400000 */
[----:B------:R-:W-:-:S03]  /*0490*/  FMUL R11, R11, R14 ;  /* 0x0000000e0b0b7220 */ /* 0x000fc60000400000 */
[----:B------:R-:W-:Y:S01]  /*04a0*/  FMUL R12, R12, R9 ;  /* 0x000000090c0c7220 */ /* 0x000fe20000400000 */
[----:B------:R-:W-:-:S03]  /*04b0*/  FFMA R18, R11, R21, R18 ;  /* 0x000000150b127223 */ /* 0x000fc60000000012 */
[----:B------:R-:W-:Y:S01]  /*04c0*/  FFMA R19, R12, R20, R19 ;  /* 0x000000140c137223 */ /* 0x000fe20000000013 */
[----:B0-----:R-:W-:Y:S06]  /*04d0*/  @P4 EXIT ;  /* 0x000000000000494d */ /* 0x001fec0003800000 */
[----:B------:R-:W-:Y:S01]  /*04e0*/  STG.E.64 desc[UR4][R6.64], R18 ;  /* 0x0000001206007986 */ /* 0x000fe2000c101b04 */
[----:B------:R-:W-:Y:S05]  /*04f0*/  EXIT ;  /* 0x000000000000794d */ /* 0x000fea0003800000 */
.L_x_0:
[----:B------:R-:W-:-:S00]  /*0500*/  BRA `(.L_x_0) ;  /* 0xfffffffc00fc7947 */ /* 0x000fc0000383ffff */
[----:B------:R-:W-:-:S00]  /*0510*/  NOP ;  /* 0x0000000000007918 */ /* 0x000fc00000000000 */
        /* <DEDUP_REMOVED lines=14> */
.L_x_1:


//--------------------- .nv.global.init           --------------------------
	.section	.nv.global.init,"aw",@progbits
.nv.global.init:
	.type		_$_str,@object
	.size		_$_str,(_$_str_$_2 - _$_str)
_$_str:
        /*0000*/ 	.byte	0x5f, 0x5f, 0x43, 0x55, 0x44, 0x41, 0x5f, 0x46, 0x54, 0x5a, 0x00
	.type		_$_str_$_2,@object
	.size		_$_str_$_2,(.L_1 - _$_str_$_2)
_$_str_$_2:
        /*000b*/ 	.byte	0x5f, 0x5f, 0x43, 0x55, 0x44, 0x41, 0x5f, 0x50, 0x52, 0x45, 0x43, 0x5f, 0x53, 0x51, 0x52, 0x54
        /*001b*/ 	.byte	0x00
.L_1:


//--------------------- .nv.constant0.triton_poi_fused__native_batch_norm_legit_no_training_convolution_8 --------------------------
	.section	.nv.constant0.triton_poi_fused__native_batch_norm_legit_no_training_convolution_8,"a",@progbits
	.sectionflags	@""
	.align	4
.nv.constant0.triton_poi_fused__native_batch_norm_legit_no_training_convolution_8:
	.zero		588
